//
// Generated by NVIDIA NVVM Compiler
//
// Compiler Build ID: CL-36424714
// Cuda compilation tools, release 13.0, V13.0.88
// Based on NVVM 20.0.0
//

.version 9.0
.target sm_100
.address_size 64

	// .globl	_Z12saxpy_kernelfPKfPfi
.extern .func  (.param .b32 func_retval0) vprintf
(
	.param .b64 vprintf_param_0,
	.param .b64 vprintf_param_1
)
;
.global .align 1 .b8 $str[13] = {77, 97, 110, 105, 115, 104, 32, 104, 101, 114, 101, 10};

.visible .entry _Z12saxpy_kernelfPKfPfi(
	.param .f32 _Z12saxpy_kernelfPKfPfi_param_0,
	.param .u64 .ptr .align 1 _Z12saxpy_kernelfPKfPfi_param_1,
	.param .u64 .ptr .align 1 _Z12saxpy_kernelfPKfPfi_param_2,
	.param .u32 _Z12saxpy_kernelfPKfPfi_param_3
)
{
	.reg .pred 	%p<2>;
	.reg .b32 	%r<8>;
	.reg .b32 	%f<5>;
	.reg .b64 	%rd<10>;

	ld.param.f32 	%f1, [_Z12saxpy_kernelfPKfPfi_param_0];
	ld.param.u64 	%rd1, [_Z12saxpy_kernelfPKfPfi_param_1];
	ld.param.u64 	%rd2, [_Z12saxpy_kernelfPKfPfi_param_2];
	ld.param.u32 	%r2, [_Z12saxpy_kernelfPKfPfi_param_3];
	mov.u32 	%r3, %ctaid.x;
	mov.u32 	%r4, %ntid.x;
	mov.u32 	%r5, %tid.x;
	mad.lo.s32 	%r1, %r3, %r4, %r5;
	setp.ge.s32 	%p1, %r1, %r2;
	@%p1 bra 	$L__BB0_2;
	cvta.to.global.u64 	%rd3, %rd1;
	cvta.to.global.u64 	%rd4, %rd2;
	mul.wide.s32 	%rd5, %r1, 4;
	add.s64 	%rd6, %rd3, %rd5;
	ld.global.f32 	%f2, [%rd6];
	mov.u64 	%rd7, $str;
	cvta.global.u64 	%rd8, %rd7;
	{ // callseq 0, 0
	.param .b64 param0;
	st.param.b64 	[param0], %rd8;
	.param .b64 param1;
	st.param.b64 	[param1], 0;
	.param .b32 retval0;
	call.uni (retval0), 
	vprintf, 
	(
	param0, 
	param1
	);
	ld.param.b32 	%r6, [retval0];
	} // callseq 0
	add.s64 	%rd9, %rd4, %rd5;
	ld.global.f32 	%f3, [%rd9];
	fma.rn.f32 	%f4, %f1, %f2, %f3;
	st.global.f32 	[%rd9], %f4;
$L__BB0_2:
	ret;

}


// ===== COMPILED SASS (sm_100) =====

	.target	sm_100

	.elftype	@"ET_EXEC"


//--------------------- .note.nv.tkinfo           --------------------------
	.section	.note.nv.tkinfo,"",@"SHT_NOTE"
	.sectionflags	@"SHF_NOTE_NV_TKINFO"
	.tkinfo
        /*0018*/ 	.word	0x00000002
        /*0030*/ 	.string	""
        /*0030*/ 	.string	"ptxas"
        /*0030*/ 	.string	"Cuda compilation tools, release 13.0, V13.0.88"
        /*0030*/ 	.string	"Build cuda_13.0.r13.0/compiler.36424714_0"
        /*0030*/ 	.string	"-arch sm_100 -m 64 "



//--------------------- .note.nv.cuinfo           --------------------------
	.section	.note.nv.cuinfo,"",@"SHT_NOTE"
	.sectionflags	@"SHF_NOTE_NV_CUINFO"
        /*0018*/ 	.short	0x0002
        /*001a*/ 	.short	0x0064
        /*001c*/ 	.short	0x0082
	.zero		2


//--------------------- .nv.info                  --------------------------
	.section	.nv.info,"",@"SHT_CUDA_INFO"
	.align	4


	//----- nvinfo : EIATTR_REGCOUNT
	.align		4
        /*0000*/ 	.byte	0x04, 0x2f
        /*0002*/ 	.short	(.L_2 - .L_1)
	.align		4
.L_1:
        /*0004*/ 	.word	index@(_Z12saxpy_kernelfPKfPfi)
        /*0008*/ 	.word	0x00000018


	//----- nvinfo : EIATTR_FRAME_SIZE
	.align		4
.L_2:
        /*000c*/ 	.byte	0x04, 0x11
        /*000e*/ 	.short	(.L_4 - .L_3)
	.align		4
.L_3:
        /*0010*/ 	.word	index@(_Z12saxpy_kernelfPKfPfi)
        /*0014*/ 	.word	0x00000000


	//----- nvinfo : EIATTR_MIN_STACK_SIZE
	.align		4
.L_4:
        /*0018*/ 	.byte	0x04, 0x12
        /*001a*/ 	.short	(.L_6 - .L_5)
	.align		4
.L_5:
        /*001c*/ 	.word	index@(_Z12saxpy_kernelfPKfPfi)
        /*0020*/ 	.word	0x00000000
.L_6:


//--------------------- .nv.compat                --------------------------
	.section	.nv.compat,"",@"SHT_CUDA_COMPAT_INFO"
	.align	4
        /*0000*/ 	.byte	0x02, 0x09, 0x00, 0x00, 0x02, 0x02, 0x01, 0x00, 0x02, 0x05, 0x05, 0x00, 0x03, 0x07, 0x01, 0x01
        /*0010*/ 	.byte	0x02, 0x03, 0x00, 0x00, 0x02, 0x06, 0x01, 0x00, 0x04, 0x0b, 0x08, 0x00, 0x09, 0x00, 0x00, 0x00
        /*0020*/ 	.byte	0x00, 0x00, 0x00, 0x00


//--------------------- .nv.info._Z12saxpy_kernelfPKfPfi --------------------------
	.section	.nv.info._Z12saxpy_kernelfPKfPfi,"",@"SHT_CUDA_INFO"
	.sectionflags	@""
	.align	4


	//----- nvinfo : EIATTR_CUDA_API_VERSION
	.align		4
        /*0000*/ 	.byte	0x04, 0x37
        /*0002*/ 	.short	(.L_8 - .L_7)
.L_7:
        /*0004*/ 	.word	0x00000082


	//----- nvinfo : EIATTR_KPARAM_INFO
	.align		4
.L_8:
        /*0008*/ 	.byte	0x04, 0x17
        /*000a*/ 	.short	(.L_10 - .L_9)
.L_9:
        /*000c*/ 	.word	0x00000000
        /*0010*/ 	.short	0x0003
        /*0012*/ 	.short	0x0018
        /*0014*/ 	.byte	0x00, 0xf0, 0x11, 0x00


	//----- nvinfo : EIATTR_KPARAM_INFO
	.align		4
.L_10:
        /*0018*/ 	.byte	0x04, 0x17
        /*001a*/ 	.short	(.L_12 - .L_11)
.L_11:
        /*001c*/ 	.word	0x00000000
        /*0020*/ 	.short	0x0002
        /*0022*/ 	.short	0x0010
        /*0024*/ 	.byte	0x00, 0xf5, 0x21, 0x00


	//----- nvinfo : EIATTR_KPARAM_INFO
	.align		4
.L_12:
        /*0028*/ 	.byte	0x04, 0x17
        /*002a*/ 	.short	(.L_14 - .L_13)
.L_13:
        /*002c*/ 	.word	0x00000000
        /*0030*/ 	.short	0x0001
        /*0032*/ 	.short	0x0008
        /*0034*/ 	.byte	0x00, 0xf5, 0x21, 0x00


	//----- nvinfo : EIATTR_KPARAM_INFO
	.align		4
.L_14:
        /*0038*/ 	.byte	0x04, 0x17
        /*003a*/ 	.short	(.L_16 - .L_15)
.L_15:
        /*003c*/ 	.word	0x00000000
        /*0040*/ 	.short	0x0000
        /*0042*/ 	.short	0x0000
        /*0044*/ 	.byte	0x00, 0xf0, 0x11, 0x00


	//----- nvinfo : EIATTR_SPARSE_MMA_MASK
	.align		4
.L_16:
        /*0048*/ 	.byte	0x03, 0x50
        /*004a*/ 	.short	0x0000


	//----- nvinfo : EIATTR_MAXREG_COUNT
	.align		4
        /*004c*/ 	.byte	0x03, 0x1b
        /*004e*/ 	.short	0x00ff


	//----- nvinfo : EIATTR_EXTERNS
	.align		4
        /*0050*/ 	.byte	0x04, 0x0f
        /*0052*/ 	.short	(.L_18 - .L_17)


	//   ....[0]....
	.align		4
.L_17:
        /*0054*/ 	.word	index@(vprintf)


	//----- nvinfo : EIATTR_MERCURY_ISA_VERSION
	.align		4
.L_18:
        /*0058*/ 	.byte	0x03, 0x5f
        /*005a*/ 	.short	0x0101


	//----- nvinfo : EIATTR_VRC_CTA_INIT_COUNT
	.align		4
        /*005c*/ 	.byte	0x02, 0x4a
	.zero		1
	.zero		1


	//----- nvinfo : EIATTR_SYSCALL_OFFSETS
	.align		4
        /*0060*/ 	.byte	0x04, 0x46
        /*0062*/ 	.short	(.L_20 - .L_19)


	//   ....[0]....
.L_19:
        /*0064*/ 	.word	0x00000130


	//----- nvinfo : EIATTR_EXIT_INSTR_OFFSETS
	.align		4
.L_20:
        /*0068*/ 	.byte	0x04, 0x1c
        /*006a*/ 	.short	(.L_22 - .L_21)


	//   ....[0]....
.L_21:
        /*006c*/ 	.word	0x00000070


	//   ....[1]....
        /*0070*/ 	.word	0x000001a0


	//----- nvinfo : EIATTR_CRS_STACK_SIZE
	.align		4
.L_22:
        /*0074*/ 	.byte	0x04, 0x1e
        /*0076*/ 	.short	(.L_24 - .L_23)
.L_23:
        /*0078*/ 	.word	0x00000000


	//----- nvinfo : EIATTR_CBANK_PARAM_SIZE
	.align		4
.L_24:
        /*007c*/ 	.byte	0x03, 0x19
        /*007e*/ 	.short	0x001c


	//----- nvinfo : EIATTR_PARAM_CBANK
	.align		4
        /*0080*/ 	.byte	0x04, 0x0a
        /*0082*/ 	.short	(.L_26 - .L_25)
	.align		4
.L_25:
        /*0084*/ 	.word	index@(.nv.constant0._Z12saxpy_kernelfPKfPfi)
        /*0088*/ 	.short	0x0380
        /*008a*/ 	.short	0x001c


	//----- nvinfo : EIATTR_SW_WAR
	.align		4
.L_26:
        /*008c*/ 	.byte	0x04, 0x36
        /*008e*/ 	.short	(.L_28 - .L_27)
.L_27:
        /*0090*/ 	.word	0x00000008
.L_28:


//--------------------- .nv.callgraph             --------------------------
	.section	.nv.callgraph,"",@"SHT_CUDA_CALLGRAPH"
	.align	4
	.sectionentsize	8
	.align		4
        /*0000*/ 	.word	0x00000000
	.align		4
        /*0004*/ 	.word	0xffffffff
	.align		4
        /*0008*/ 	.word	index@(_Z12saxpy_kernelfPKfPfi)
	.align		4
        /*000c*/ 	.word	index@(vprintf)
	.align		4
        /*0010*/ 	.word	0x00000000
	.align		4
        /*0014*/ 	.word	0xfffffffe
	.align		4
        /*0018*/ 	.word	0x00000000
	.align		4
        /*001c*/ 	.word	0xfffffffd
	.align		4
        /*0020*/ 	.word	0x00000000
	.align		4
        /*0024*/ 	.word	0xfffffffc


//--------------------- .nv.constant4             --------------------------
	.section	.nv.constant4,"a",@progbits
	.align	8
	.align		8
.nv.constant4:
        /*0000*/ 	.dword	vprintf
	.align		8
        /*0008*/ 	.dword	$str


//--------------------- .text._Z12saxpy_kernelfPKfPfi --------------------------
	.section	.text._Z12saxpy_kernelfPKfPfi,"ax",@progbits
	.align	128
        .global         _Z12saxpy_kernelfPKfPfi
        .type           _Z12saxpy_kernelfPKfPfi,@function
        .size           _Z12saxpy_kernelfPKfPfi,(.L_x_2 - _Z12saxpy_kernelfPKfPfi)
        .other          _Z12saxpy_kernelfPKfPfi,@"STO_CUDA_ENTRY STV_DEFAULT"
_Z12saxpy_kernelfPKfPfi:
.text._Z12saxpy_kernelfPKfPfi:
[----:B------:R-:W0:Y:S01]  /*0000*/  LDC R1, c[0x0][0x37c] ;  /* 0x0000df00ff017b82 */ /* 0x000e220000000800 */
[----:B------:R-:W1:Y:S07]  /*0010*/  S2R R0, SR_TID.X ;  /* 0x0000000000007919 */ /* 0x000e6e0000002100 */
[----:B------:R-:W1:Y:S01]  /*0020*/  S2UR UR4, SR_CTAID.X ;  /* 0x00000000000479c3 */ /* 0x000e620000002500 */
[----:B------:R-:W2:Y:S07]  /*0030*/  LDCU UR5, c[0x0][0x398] ;  /* 0x00007300ff0577ac */ /* 0x000eae0008000800 */
[----:B------:R-:W1:Y:S02]  /*0040*/  LDC R17, c[0x0][0x360] ;  /* 0x0000d800ff117b82 */ /* 0x000e640000000800 */
[----:B-1----:R-:W-:-:S05]  /*0050*/  IMAD R17, R17, UR4, R0 ;  /* 0x0000000411117c24 */ /* 0x002fca000f8e0200 */
[----:B--2---:R-:W-:-:S13]  /*0060*/  ISETP.GE.AND P0, PT, R17, UR5, PT ;  /* 0x0000000511007c0c */ /* 0x004fda000bf06270 */
[----:B0-----:R-:W-:Y:S05]  /*0070*/  @P0 EXIT ;  /* 0x000000000000094d */ /* 0x001fea0003800000 */
[----:B------:R-:W0:Y:S01]  /*0080*/  LDC.64 R2, c[0x0][0x388] ;  /* 0x0000e200ff027b82 */ /* 0x000e220000000a00 */
[----:B------:R-:W1:Y:S01]  /*0090*/  LDCU.64 UR36, c[0x0][0x358] ;  /* 0x00006b00ff2477ac */ /* 0x000e620008000a00 */
[----:B------:R-:W-:Y:S01]  /*00a0*/  MOV R0, 0x0 ;  /* 0x0000000000007802 */ /* 0x000fe20000000f00 */
[----:B------:R-:W2:Y:S01]  /*00b0*/  LDCU.64 UR4, c[0x4][0x8] ;  /* 0x01000100ff0477ac */ /* 0x000ea20008000a00 */
[----:B0-----:R-:W-:-:S05]  /*00c0*/  IMAD.WIDE R2, R17, 0x4, R2 ;  /* 0x0000000411027825 */ /* 0x001fca00078e0202 */
[----:B-1----:R0:W5:Y:S01]  /*00d0*/  LDG.E R16, desc[UR36][R2.64] ;  /* 0x0000002402107981 */ /* 0x002162000c1e1900 */
[----:B------:R0:W1:Y:S01]  /*00e0*/  LDC.64 R8, c[0x4][R0] ;  /* 0x0100000000087b82 */ /* 0x0000620000000a00 */
[----:B--2---:R-:W-:Y:S02]  /*00f0*/  MOV R4, UR4 ;  /* 0x0000000400047c02 */ /* 0x004fe40008000f00 */
[----:B------:R-:W-:Y:S02]  /*0100*/  CS2R R6, SRZ ;  /* 0x0000000000067805 */ /* 0x000fe4000001ff00 */
[----:B------:R-:W-:-:S07]  /*0110*/  MOV R5, UR5 ;  /* 0x0000000500057c02 */ /* 0x000fce0008000f00 */
[----:B------:R-:W-:-:S07]  /*0120*/  LEPC R20, `(.L_x_0) ;  /* 0x000000001014794e */ /* 0x000fce0000000000 */
[----:B01---5:R-:W-:Y:S05]  /*0130*/  CALL.ABS.NOINC R8 ;  /* 0x0000000008007343 */ /* 0x023fea0003c00000 */
.L_x_0:
[----:B------:R-:W0:Y:S01]  /*0140*/  LDC.64 R2, c[0x0][0x390] ;  /* 0x0000e400ff027b82 */ /* 0x000e220000000a00 */
[----:B------:R-:W1:Y:S01]  /*0150*/  LDCU UR4, c[0x0][0x380] ;  /* 0x00007000ff0477ac */ /* 0x000e620008000800 */
[----:B0-----:R-:W-:-:S05]  /*0160*/  IMAD.WIDE R2, R17, 0x4, R2 ;  /* 0x0000000411027825 */ /* 0x001fca00078e0202 */
[----:B------:R-:W1:Y:S02]  /*0170*/  LDG.E R5, desc[UR36][R2.64] ;  /* 0x0000002402057981 */ /* 0x000e64000c1e1900 */
[----:B-1----:R-:W-:-:S05]  /*0180*/  FFMA R5, R16, UR4, R5 ;  /* 0x0000000410057c23 */ /* 0x002fca0008000005 */
[----:B------:R-:W-:Y:S01]  /*0190*/  STG.E desc[UR36][R2.64], R5 ;  /* 0x0000000502007986 */ /* 0x000fe2000c101924 */
[----:B------:R-:W-:Y:S05]  /*01a0*/  EXIT ;  /* 0x000000000000794d */ /* 0x000fea0003800000 */
.L_x_1:
[----:B------:R-:W-:-:S00]  /*01b0*/  BRA `(.L_x_1) ;  /* 0xfffffffc00fc7947 */ /* 0x000fc0000383ffff */
[----:B------:R-:W-:-:S00]  /*01c0*/  NOP ;  /* 0x0000000000007918 */ /* 0x000fc00000000000 */
        /* <DEDUP_REMOVED lines=11> */
.L_x_2:


//--------------------- .nv.global.init           --------------------------
	.section	.nv.global.init,"aw",@progbits
.nv.global.init:
	.type		$str,@object
	.size		$str,(.L_0 - $str)
$str:
        /*0000*/ 	.byte	0x4d, 0x61, 0x6e, 0x69, 0x73, 0x68, 0x20, 0x68, 0x65, 0x72, 0x65, 0x0a, 0x00
.L_0:


//--------------------- .nv.shared.reserved.0     --------------------------
	.section	.nv.shared.reserved.0,"aw",@nobits
	.weak		__nv_reservedSMEM_offset_0_alias
	.size		__nv_reservedSMEM_offset_0_alias, 0, 64
	.other		__nv_reservedSMEM_offset_0_alias,@"STO_CUDA_RESERVED_SHARED STV_DEFAULT"
__nv_reservedSMEM_offset_0_alias:
	.zero		0
	.zero		64


//--------------------- .nv.constant0._Z12saxpy_kernelfPKfPfi --------------------------
	.section	.nv.constant0._Z12saxpy_kernelfPKfPfi,"a",@progbits
	.sectionflags	@""
	.align	4
.nv.constant0._Z12saxpy_kernelfPKfPfi:
	.zero		924


//--------------------- SYMBOLS --------------------------

	.type		.nv.reservedSmem.offset0,@object
	.size		.nv.reservedSmem.offset0,0x4
	.type		vprintf,@function
